







.version 6.4
.target sm_30
.address_size 64


.extern .func (.param .b32 func_retval0) vprintf
(
.param .b64 vprintf_param_0,
.param .b64 vprintf_param_1
)
;
.global .align 1 .b8 $str[12] = {10, 107, 101, 114, 110, 101, 108, 32, 107, 105, 114, 0};
.global .align 1 .b8 $str1[9] = {10, 107, 101, 114, 110, 101, 108, 50, 0};

.visible .entry _Z6KernelP4NodePiPbS2_S2_S1_i(
.param .u64 _Z6KernelP4NodePiPbS2_S2_S1_i_param_0,
.param .u64 _Z6KernelP4NodePiPbS2_S2_S1_i_param_1,
.param .u64 _Z6KernelP4NodePiPbS2_S2_S1_i_param_2,
.param .u64 _Z6KernelP4NodePiPbS2_S2_S1_i_param_3,
.param .u64 _Z6KernelP4NodePiPbS2_S2_S1_i_param_4,
.param .u64 _Z6KernelP4NodePiPbS2_S2_S1_i_param_5,
.param .u32 _Z6KernelP4NodePiPbS2_S2_S1_i_param_6
)
{
.reg .pred %p<6>;
.reg .b16 %rs<5>;
.reg .b32 %r<26>;
.reg .b64 %rd<35>;


ld.param.u64 %rd8, [_Z6KernelP4NodePiPbS2_S2_S1_i_param_0];
ld.param.u64 %rd9, [_Z6KernelP4NodePiPbS2_S2_S1_i_param_1];
ld.param.u64 %rd10, [_Z6KernelP4NodePiPbS2_S2_S1_i_param_2];
ld.param.u64 %rd11, [_Z6KernelP4NodePiPbS2_S2_S1_i_param_3];
ld.param.u64 %rd12, [_Z6KernelP4NodePiPbS2_S2_S1_i_param_4];
ld.param.u64 %rd13, [_Z6KernelP4NodePiPbS2_S2_S1_i_param_5];
ld.param.u32 %r13, [_Z6KernelP4NodePiPbS2_S2_S1_i_param_6];
mov.u64 %rd14, $str;
cvta.global.u64 %rd15, %rd14;
mov.u64 %rd16, 0;

	{
.reg .b32 temp_param_reg;

	.param .b64 param0;
st.param.b64	[param0+0], %rd15;
.param .b64 param1;
st.param.b64	[param1+0], %rd16;
.param .b32 retval0;
call.uni (retval0), 
vprintf, 
(
param0, 
param1
);
ld.param.b32	%r14, [retval0+0];


	}
	mov.u32 %r15, %ctaid.x;
shl.b32 %r16, %r15, 9;
mov.u32 %r17, %tid.x;
add.s32 %r1, %r16, %r17;
setp.ge.s32	%p1, %r1, %r13;
@%p1 bra BB0_7;

cvta.to.global.u64 %rd17, %rd10;
cvt.s64.s32	%rd18, %r1;
add.s64 %rd1, %rd17, %rd18;
ld.global.u8 %rs1, [%rd1];
setp.eq.s16	%p2, %rs1, 0;
@%p2 bra BB0_7;

cvta.to.global.u64 %rd19, %rd8;
mov.u16 %rs2, 0;
st.global.u8 [%rd1], %rs2;
mul.wide.s32 %rd20, %r1, 8;
add.s64 %rd21, %rd19, %rd20;
add.s64 %rd2, %rd21, 4;
ld.global.u32 %r25, [%rd21+4];
setp.lt.s32	%p3, %r25, 1;
@%p3 bra BB0_7;

cvta.to.global.u64 %rd3, %rd12;
cvta.to.global.u64 %rd22, %rd9;
cvta.to.global.u64 %rd23, %rd13;
mul.wide.s32 %rd24, %r1, 4;
add.s64 %rd4, %rd23, %rd24;
ld.global.u32 %r24, [%rd2+-4];
mul.wide.s32 %rd25, %r24, 4;
add.s64 %rd34, %rd22, %rd25;
cvta.to.global.u64 %rd32, %rd11;
mov.u32 %r23, %r24;

BB0_4:
ld.global.u32 %r7, [%rd34];
cvt.s64.s32	%rd26, %r7;
add.s64 %rd27, %rd3, %rd26;
ld.global.u8 %rs3, [%rd27];
setp.ne.s16	%p4, %rs3, 0;
@%p4 bra BB0_6;

ld.global.u32 %r18, [%rd4];
add.s32 %r19, %r18, 1;
mul.wide.s32 %rd29, %r7, 4;
add.s64 %rd30, %rd23, %rd29;
st.global.u32 [%rd30], %r19;
add.s64 %rd33, %rd32, %rd26;
mov.u16 %rs4, 1;
st.global.u8 [%rd33], %rs4;
ld.global.u32 %r25, [%rd2];
ld.global.u32 %r24, [%rd2+-4];

BB0_6:
add.s64 %rd34, %rd34, 4;
add.s32 %r20, %r24, %r25;
add.s32 %r23, %r23, 1;
setp.lt.s32	%p5, %r23, %r20;
@%p5 bra BB0_4;

BB0_7:
ret;
}


.visible .entry _Z7Kernel2PbS_S_S_i(
.param .u64 _Z7Kernel2PbS_S_S_i_param_0,
.param .u64 _Z7Kernel2PbS_S_S_i_param_1,
.param .u64 _Z7Kernel2PbS_S_S_i_param_2,
.param .u64 _Z7Kernel2PbS_S_S_i_param_3,
.param .u32 _Z7Kernel2PbS_S_S_i_param_4
)
{
.reg .pred %p<3>;
.reg .b16 %rs<4>;
.reg .b32 %r<7>;
.reg .b64 %rd<17>;


ld.param.u64 %rd2, [_Z7Kernel2PbS_S_S_i_param_0];
ld.param.u64 %rd3, [_Z7Kernel2PbS_S_S_i_param_1];
ld.param.u64 %rd4, [_Z7Kernel2PbS_S_S_i_param_2];
ld.param.u64 %rd5, [_Z7Kernel2PbS_S_S_i_param_3];
ld.param.u32 %r2, [_Z7Kernel2PbS_S_S_i_param_4];
mov.u32 %r3, %ctaid.x;
shl.b32 %r4, %r3, 9;
mov.u32 %r5, %tid.x;
add.s32 %r1, %r4, %r5;
setp.ge.s32	%p1, %r1, %r2;
@%p1 bra BB1_3;

cvta.to.global.u64 %rd6, %rd3;
cvt.s64.s32	%rd7, %r1;
add.s64 %rd1, %rd6, %rd7;
ld.global.u8 %rs1, [%rd1];
setp.eq.s16	%p2, %rs1, 0;
@%p2 bra BB1_3;

cvta.to.global.u64 %rd8, %rd4;
cvta.to.global.u64 %rd9, %rd2;
mov.u64 %rd10, $str1;
cvta.global.u64 %rd11, %rd10;
mov.u64 %rd12, 0;

	{
.reg .b32 temp_param_reg;

	.param .b64 param0;
st.param.b64	[param0+0], %rd11;
.param .b64 param1;
st.param.b64	[param1+0], %rd12;
.param .b32 retval0;
call.uni (retval0), 
vprintf, 
(
param0, 
param1
);
ld.param.b32	%r6, [retval0+0];


	}
	add.s64 %rd14, %rd9, %rd7;
mov.u16 %rs2, 1;
st.global.u8 [%rd14], %rs2;
add.s64 %rd15, %rd8, %rd7;
st.global.u8 [%rd15], %rs2;
cvta.to.global.u64 %rd16, %rd5;
st.global.u8 [%rd16], %rs2;
mov.u16 %rs3, 0;
st.global.u8 [%rd1], %rs3;

BB1_3:
ret;
}




// ===== COMPILED SASS (sm_100) =====

	.target	sm_100

	.elftype	@"ET_EXEC"


//--------------------- .note.nv.tkinfo           --------------------------
	.section	.note.nv.tkinfo,"",@"SHT_NOTE"
	.sectionflags	@"SHF_NOTE_NV_TKINFO"
	.tkinfo
        /*0018*/ 	.word	0x00000002
        /*0030*/ 	.string	""
        /*0030*/ 	.string	"ptxas"
        /*0030*/ 	.string	"Cuda compilation tools, release 13.0, V13.0.88"
        /*0030*/ 	.string	"Build cuda_13.0.r13.0/compiler.36424714_0"
        /*0030*/ 	.string	"-arch sm_100 "



//--------------------- .note.nv.cuinfo           --------------------------
	.section	.note.nv.cuinfo,"",@"SHT_NOTE"
	.sectionflags	@"SHF_NOTE_NV_CUINFO"
        /*0018*/ 	.short	0x0002
        /*001a*/ 	.short	0x001e
        /*001c*/ 	.short	0x0082
	.zero		2


//--------------------- .nv.info                  --------------------------
	.section	.nv.info,"",@"SHT_CUDA_INFO"
	.align	4


	//----- nvinfo : EIATTR_REGCOUNT
	.align		4
        /*0000*/ 	.byte	0x04, 0x2f
        /*0002*/ 	.short	(.L_3 - .L_2)
	.align		4
.L_2:
        /*0004*/ 	.word	index@(_Z6KernelP4NodePiPbS2_S2_S1_i)
        /*0008*/ 	.word	0x00000018


	//----- nvinfo : EIATTR_FRAME_SIZE
	.align		4
.L_3:
        /*000c*/ 	.byte	0x04, 0x11
        /*000e*/ 	.short	(.L_5 - .L_4)
	.align		4
.L_4:
        /*0010*/ 	.word	index@(_Z6KernelP4NodePiPbS2_S2_S1_i)
        /*0014*/ 	.word	0x00000000


	//----- nvinfo : EIATTR_REGCOUNT
	.align		4
.L_5:
        /*0018*/ 	.byte	0x04, 0x2f
        /*001a*/ 	.short	(.L_7 - .L_6)
	.align		4
.L_6:
        /*001c*/ 	.word	index@(_Z7Kernel2PbS_S_S_i)
        /*0020*/ 	.word	0x00000018


	//----- nvinfo : EIATTR_FRAME_SIZE
	.align		4
.L_7:
        /*0024*/ 	.byte	0x04, 0x11
        /*0026*/ 	.short	(.L_9 - .L_8)
	.align		4
.L_8:
        /*0028*/ 	.word	index@(_Z7Kernel2PbS_S_S_i)
        /*002c*/ 	.word	0x00000000


	//----- nvinfo : EIATTR_MIN_STACK_SIZE
	.align		4
.L_9:
        /*0030*/ 	.byte	0x04, 0x12
        /*0032*/ 	.short	(.L_11 - .L_10)
	.align		4
.L_10:
        /*0034*/ 	.word	index@(_Z7Kernel2PbS_S_S_i)
        /*0038*/ 	.word	0x00000000


	//----- nvinfo : EIATTR_MIN_STACK_SIZE
	.align		4
.L_11:
        /*003c*/ 	.byte	0x04, 0x12
        /*003e*/ 	.short	(.L_13 - .L_12)
	.align		4
.L_12:
        /*0040*/ 	.word	index@(_Z6KernelP4NodePiPbS2_S2_S1_i)
        /*0044*/ 	.word	0x00000000
.L_13:


//--------------------- .nv.compat                --------------------------
	.section	.nv.compat,"",@"SHT_CUDA_COMPAT_INFO"
	.align	4
        /*0000*/ 	.byte	0x02, 0x09, 0x00, 0x00, 0x02, 0x02, 0x01, 0x00, 0x02, 0x05, 0x05, 0x00, 0x03, 0x07, 0x01, 0x01
        /*0010*/ 	.byte	0x02, 0x03, 0x00, 0x00, 0x02, 0x06, 0x01, 0x00, 0x04, 0x0b, 0x08, 0x00, 0x09, 0x00, 0x00, 0x00
        /*0020*/ 	.byte	0x00, 0x00, 0x00, 0x00


//--------------------- .nv.info._Z7Kernel2PbS_S_S_i --------------------------
	.section	.nv.info._Z7Kernel2PbS_S_S_i,"",@"SHT_CUDA_INFO"
	.sectionflags	@""
	.align	4


	//----- nvinfo : EIATTR_CUDA_API_VERSION
	.align		4
        /*0000*/ 	.byte	0x04, 0x37
        /*0002*/ 	.short	(.L_15 - .L_14)
.L_14:
        /*0004*/ 	.word	0x00000082


	//----- nvinfo : EIATTR_KPARAM_INFO
	.align		4
.L_15:
        /*0008*/ 	.byte	0x04, 0x17
        /*000a*/ 	.short	(.L_17 - .L_16)
.L_16:
        /*000c*/ 	.word	0x00000000
        /*0010*/ 	.short	0x0004
        /*0012*/ 	.short	0x0020
        /*0014*/ 	.byte	0x00, 0xf0, 0x11, 0x00


	//----- nvinfo : EIATTR_KPARAM_INFO
	.align		4
.L_17:
        /*0018*/ 	.byte	0x04, 0x17
        /*001a*/ 	.short	(.L_19 - .L_18)
.L_18:
        /*001c*/ 	.word	0x00000000
        /*0020*/ 	.short	0x0003
        /*0022*/ 	.short	0x0018
        /*0024*/ 	.byte	0x00, 0xf0, 0x21, 0x00


	//----- nvinfo : EIATTR_KPARAM_INFO
	.align		4
.L_19:
        /*0028*/ 	.byte	0x04, 0x17
        /*002a*/ 	.short	(.L_21 - .L_20)
.L_20:
        /*002c*/ 	.word	0x00000000
        /*0030*/ 	.short	0x0002
        /*0032*/ 	.short	0x0010
        /*0034*/ 	.byte	0x00, 0xf0, 0x21, 0x00


	//----- nvinfo : EIATTR_KPARAM_INFO
	.align		4
.L_21:
        /*0038*/ 	.byte	0x04, 0x17
        /*003a*/ 	.short	(.L_23 - .L_22)
.L_22:
        /*003c*/ 	.word	0x00000000
        /*0040*/ 	.short	0x0001
        /*0042*/ 	.short	0x0008
        /*0044*/ 	.byte	0x00, 0xf0, 0x21, 0x00


	//----- nvinfo : EIATTR_KPARAM_INFO
	.align		4
.L_23:
        /*0048*/ 	.byte	0x04, 0x17
        /*004a*/ 	.short	(.L_25 - .L_24)
.L_24:
        /*004c*/ 	.word	0x00000000
        /*0050*/ 	.short	0x0000
        /*0052*/ 	.short	0x0000
        /*0054*/ 	.byte	0x00, 0xf0, 0x21, 0x00


	//----- nvinfo : EIATTR_SPARSE_MMA_MASK
	.align		4
.L_25:
        /*0058*/ 	.byte	0x03, 0x50
        /*005a*/ 	.short	0x0000


	//----- nvinfo : EIATTR_MAXREG_COUNT
	.align		4
        /*005c*/ 	.byte	0x03, 0x1b
        /*005e*/ 	.short	0x00ff


	//----- nvinfo : EIATTR_EXTERNS
	.align		4
        /*0060*/ 	.byte	0x04, 0x0f
        /*0062*/ 	.short	(.L_27 - .L_26)


	//   ....[0]....
	.align		4
.L_26:
        /*0064*/ 	.word	index@(vprintf)


	//----- nvinfo : EIATTR_MERCURY_ISA_VERSION
	.align		4
.L_27:
        /*0068*/ 	.byte	0x03, 0x5f
        /*006a*/ 	.short	0x0101


	//----- nvinfo : EIATTR_VRC_CTA_INIT_COUNT
	.align		4
        /*006c*/ 	.byte	0x02, 0x4a
	.zero		1
	.zero		1


	//----- nvinfo : EIATTR_SYSCALL_OFFSETS
	.align		4
        /*0070*/ 	.byte	0x04, 0x46
        /*0072*/ 	.short	(.L_29 - .L_28)


	//   ....[0]....
.L_28:
        /*0074*/ 	.word	0x00000160


	//----- nvinfo : EIATTR_EXIT_INSTR_OFFSETS
	.align		4
.L_29:
        /*0078*/ 	.byte	0x04, 0x1c
        /*007a*/ 	.short	(.L_31 - .L_30)


	//   ....[0]....
.L_30:
        /*007c*/ 	.word	0x00000060


	//   ....[1]....
        /*0080*/ 	.word	0x000000e0


	//   ....[2]....
        /*0084*/ 	.word	0x00000230


	//----- nvinfo : EIATTR_CRS_STACK_SIZE
	.align		4
.L_31:
        /*0088*/ 	.byte	0x04, 0x1e
        /*008a*/ 	.short	(.L_33 - .L_32)
.L_32:
        /*008c*/ 	.word	0x00000000


	//----- nvinfo : EIATTR_CBANK_PARAM_SIZE
	.align		4
.L_33:
        /*0090*/ 	.byte	0x03, 0x19
        /*0092*/ 	.short	0x0024


	//----- nvinfo : EIATTR_PARAM_CBANK
	.align		4
        /*0094*/ 	.byte	0x04, 0x0a
        /*0096*/ 	.short	(.L_35 - .L_34)
	.align		4
.L_34:
        /*0098*/ 	.word	index@(.nv.constant0._Z7Kernel2PbS_S_S_i)
        /*009c*/ 	.short	0x0380
        /*009e*/ 	.short	0x0024


	//----- nvinfo : EIATTR_SW_WAR
	.align		4
.L_35:
        /*00a0*/ 	.byte	0x04, 0x36
        /*00a2*/ 	.short	(.L_37 - .L_36)
.L_36:
        /*00a4*/ 	.word	0x00000008
.L_37:


//--------------------- .nv.info._Z6KernelP4NodePiPbS2_S2_S1_i --------------------------
	.section	.nv.info._Z6KernelP4NodePiPbS2_S2_S1_i,"",@"SHT_CUDA_INFO"
	.sectionflags	@""
	.align	4


	//----- nvinfo : EIATTR_CUDA_API_VERSION
	.align		4
        /*0000*/ 	.byte	0x04, 0x37
        /*0002*/ 	.short	(.L_39 - .L_38)
.L_38:
        /*0004*/ 	.word	0x00000082


	//----- nvinfo : EIATTR_KPARAM_INFO
	.align		4
.L_39:
        /*0008*/ 	.byte	0x04, 0x17
        /*000a*/ 	.short	(.L_41 - .L_40)
.L_40:
        /*000c*/ 	.word	0x00000000
        /*0010*/ 	.short	0x0006
        /*0012*/ 	.short	0x0030
        /*0014*/ 	.byte	0x00, 0xf0, 0x11, 0x00


	//----- nvinfo : EIATTR_KPARAM_INFO
	.align		4
.L_41:
        /*0018*/ 	.byte	0x04, 0x17
        /*001a*/ 	.short	(.L_43 - .L_42)
.L_42:
        /*001c*/ 	.word	0x00000000
        /*0020*/ 	.short	0x0005
        /*0022*/ 	.short	0x0028
        /*0024*/ 	.byte	0x00, 0xf0, 0x21, 0x00


	//----- nvinfo : EIATTR_KPARAM_INFO
	.align		4
.L_43:
        /*0028*/ 	.byte	0x04, 0x17
        /*002a*/ 	.short	(.L_45 - .L_44)
.L_44:
        /*002c*/ 	.word	0x00000000
        /*0030*/ 	.short	0x0004
        /*0032*/ 	.short	0x0020
        /*0034*/ 	.byte	0x00, 0xf0, 0x21, 0x00


	//----- nvinfo : EIATTR_KPARAM_INFO
	.align		4
.L_45:
        /*0038*/ 	.byte	0x04, 0x17
        /*003a*/ 	.short	(.L_47 - .L_46)
.L_46:
        /*003c*/ 	.word	0x00000000
        /*0040*/ 	.short	0x0003
        /*0042*/ 	.short	0x0018
        /*0044*/ 	.byte	0x00, 0xf0, 0x21, 0x00


	//----- nvinfo : EIATTR_KPARAM_INFO
	.align		4
.L_47:
        /*0048*/ 	.byte	0x04, 0x17
        /*004a*/ 	.short	(.L_49 - .L_48)
.L_48:
        /*004c*/ 	.word	0x00000000
        /*0050*/ 	.short	0x0002
        /*0052*/ 	.short	0x0010
        /*0054*/ 	.byte	0x00, 0xf0, 0x21, 0x00


	//----- nvinfo : EIATTR_KPARAM_INFO
	.align		4
.L_49:
        /*0058*/ 	.byte	0x04, 0x17
        /*005a*/ 	.short	(.L_51 - .L_50)
.L_50:
        /*005c*/ 	.word	0x00000000
        /*0060*/ 	.short	0x0001
        /*0062*/ 	.short	0x0008
        /*0064*/ 	.byte	0x00, 0xf0, 0x21, 0x00


	//----- nvinfo : EIATTR_KPARAM_INFO
	.align		4
.L_51:
        /*0068*/ 	.byte	0x04, 0x17
        /*006a*/ 	.short	(.L_53 - .L_52)
.L_52:
        /*006c*/ 	.word	0x00000000
        /*0070*/ 	.short	0x0000
        /*0072*/ 	.short	0x0000
        /*0074*/ 	.byte	0x00, 0xf0, 0x21, 0x00


	//----- nvinfo : EIATTR_SPARSE_MMA_MASK
	.align		4
.L_53:
        /*0078*/ 	.byte	0x03, 0x50
        /*007a*/ 	.short	0x0000


	//----- nvinfo : EIATTR_MAXREG_COUNT
	.align		4
        /*007c*/ 	.byte	0x03, 0x1b
        /*007e*/ 	.short	0x00ff


	//----- nvinfo : EIATTR_EXTERNS
	.align		4
        /*0080*/ 	.byte	0x04, 0x0f
        /*0082*/ 	.short	(.L_55 - .L_54)


	//   ....[0]....
	.align		4
.L_54:
        /*0084*/ 	.word	index@(vprintf)


	//----- nvinfo : EIATTR_MERCURY_ISA_VERSION
	.align		4
.L_55:
        /*0088*/ 	.byte	0x03, 0x5f
        /*008a*/ 	.short	0x0101


	//----- nvinfo : EIATTR_VRC_CTA_INIT_COUNT
	.align		4
        /*008c*/ 	.byte	0x02, 0x4a
	.zero		1
	.zero		1


	//----- nvinfo : EIATTR_SYSCALL_OFFSETS
	.align		4
        /*0090*/ 	.byte	0x04, 0x46
        /*0092*/ 	.short	(.L_57 - .L_56)


	//   ....[0]....
.L_56:
        /*0094*/ 	.word	0x00000080


	//----- nvinfo : EIATTR_EXIT_INSTR_OFFSETS
	.align		4
.L_57:
        /*0098*/ 	.byte	0x04, 0x1c
        /*009a*/ 	.short	(.L_59 - .L_58)


	//   ....[0]....
.L_58:
        /*009c*/ 	.word	0x000000e0


	//   ....[1]....
        /*00a0*/ 	.word	0x00000150


	//   ....[2]....
        /*00a4*/ 	.word	0x000001b0


	//   ....[3]....
        /*00a8*/ 	.word	0x000003d0


	//----- nvinfo : EIATTR_CRS_STACK_SIZE
	.align		4
.L_59:
        /*00ac*/ 	.byte	0x04, 0x1e
        /*00ae*/ 	.short	(.L_61 - .L_60)
.L_60:
        /*00b0*/ 	.word	0x00000000


	//----- nvinfo : EIATTR_CBANK_PARAM_SIZE
	.align		4
.L_61:
        /*00b4*/ 	.byte	0x03, 0x19
        /*00b6*/ 	.short	0x0034


	//----- nvinfo : EIATTR_PARAM_CBANK
	.align		4
        /*00b8*/ 	.byte	0x04, 0x0a
        /*00ba*/ 	.short	(.L_63 - .L_62)
	.align		4
.L_62:
        /*00bc*/ 	.word	index@(.nv.constant0._Z6KernelP4NodePiPbS2_S2_S1_i)
        /*00c0*/ 	.short	0x0380
        /*00c2*/ 	.short	0x0034


	//----- nvinfo : EIATTR_SW_WAR
	.align		4
.L_63:
        /*00c4*/ 	.byte	0x04, 0x36
        /*00c6*/ 	.short	(.L_65 - .L_64)
.L_64:
        /*00c8*/ 	.word	0x00000008
.L_65:


//--------------------- .nv.callgraph             --------------------------
	.section	.nv.callgraph,"",@"SHT_CUDA_CALLGRAPH"
	.align	4
	.sectionentsize	8
	.align		4
        /*0000*/ 	.word	0x00000000
	.align		4
        /*0004*/ 	.word	0xffffffff
	.align		4
        /*0008*/ 	.word	index@(_Z7Kernel2PbS_S_S_i)
	.align		4
        /*000c*/ 	.word	index@(vprintf)
	.align		4
        /*0010*/ 	.word	index@(_Z6KernelP4NodePiPbS2_S2_S1_i)
	.align		4
        /*0014*/ 	.word	index@(vprintf)
	.align		4
        /*0018*/ 	.word	0x00000000
	.align		4
        /*001c*/ 	.word	0xfffffffe
	.align		4
        /*0020*/ 	.word	0x00000000
	.align		4
        /*0024*/ 	.word	0xfffffffd
	.align		4
        /*0028*/ 	.word	0x00000000
	.align		4
        /*002c*/ 	.word	0xfffffffc


//--------------------- .nv.constant4             --------------------------
	.section	.nv.constant4,"a",@progbits
	.align	8
	.align		8
.nv.constant4:
        /*0000*/ 	.dword	vprintf
	.align		8
        /*0008*/ 	.dword	$str
	.align		8
        /*0010*/ 	.dword	$str1


//--------------------- .text._Z7Kernel2PbS_S_S_i --------------------------
	.section	.text._Z7Kernel2PbS_S_S_i,"ax",@progbits
	.align	128
        .global         _Z7Kernel2PbS_S_S_i
        .type           _Z7Kernel2PbS_S_S_i,@function
        .size           _Z7Kernel2PbS_S_S_i,(.L_x_5 - _Z7Kernel2PbS_S_S_i)
        .other          _Z7Kernel2PbS_S_S_i,@"STO_CUDA_ENTRY STV_DEFAULT"
_Z7Kernel2PbS_S_S_i:
.text._Z7Kernel2PbS_S_S_i:
[----:B------:R-:W0:Y:S01]  /*0000*/  LDC R1, c[0x0][0x37c] ;  /* 0x0000df00ff017b82 */ /* 0x000e220000000800 */
[----:B------:R-:W1:Y:S01]  /*0010*/  S2R R18, SR_CTAID.X ;  /* 0x0000000000127919 */ /* 0x000e620000002500 */
[----:B------:R-:W2:Y:S01]  /*0020*/  LDCU UR4, c[0x0][0x3a0] ;  /* 0x00007400ff0477ac */ /* 0x000ea20008000800 */
[----:B------:R-:W1:Y:S02]  /*0030*/  S2R R3, SR_TID.X ;  /* 0x0000000000037919 */ /* 0x000e640000002100 */
[----:B-1----:R-:W-:-:S05]  /*0040*/  IMAD R18, R18, 0x200, R3 ;  /* 0x0000020012127824 */ /* 0x002fca00078e0203 */
[----:B--2---:R-:W-:-:S13]  /*0050*/  ISETP.GE.AND P0, PT, R18, UR4, PT ;  /* 0x0000000412007c0c */ /* 0x004fda000bf06270 */
[----:B0-----:R-:W-:Y:S05]  /*0060*/  @P0 EXIT ;  /* 0x000000000000094d */ /* 0x001fea0003800000 */
[----:B------:R-:W0:Y:S01]  /*0070*/  LDCU.64 UR4, c[0x0][0x388] ;  /* 0x00007100ff0477ac */ /* 0x000e220008000a00 */
[----:B------:R-:W-:Y:S01]  /*0080*/  SHF.R.S32.HI R19, RZ, 0x1f, R18 ;  /* 0x0000001fff137819 */ /* 0x000fe20000011412 */
[----:B------:R-:W1:Y:S01]  /*0090*/  LDCU.64 UR36, c[0x0][0x358] ;  /* 0x00006b00ff2477ac */ /* 0x000e620008000a00 */
[----:B0-----:R-:W-:-:S04]  /*00a0*/  IADD3 R16, P0, PT, R18, UR4, RZ ;  /* 0x0000000412107c10 */ /* 0x001fc8000ff1e0ff */
[----:B------:R-:W-:-:S05]  /*00b0*/  IADD3.X R17, PT, PT, R19, UR5, RZ, P0, !PT ;  /* 0x0000000513117c10 */ /* 0x000fca00087fe4ff */
[----:B-1----:R-:W2:Y:S02]  /*00c0*/  LDG.E.U8 R0, desc[UR36][R16.64] ;  /* 0x0000002410007981 */ /* 0x002ea4000c1e1100 */
[----:B--2---:R-:W-:-:S13]  /*00d0*/  ISETP.NE.AND P0, PT, R0, RZ, PT ;  /* 0x000000ff0000720c */ /* 0x004fda0003f05270 */
[----:B------:R-:W-:Y:S05]  /*00e0*/  @!P0 EXIT ;  /* 0x000000000000894d */ /* 0x000fea0003800000 */
[----:B------:R-:W-:Y:S01]  /*00f0*/  MOV R0, 0x0 ;  /* 0x0000000000007802 */ /* 0x000fe20000000f00 */
[----:B------:R-:W0:Y:S01]  /*0100*/  LDCU.64 UR4, c[0x4][0x10] ;  /* 0x01000200ff0477ac */ /* 0x000e220008000a00 */
[----:B------:R-:W-:Y:S02]  /*0110*/  CS2R R6, SRZ ;  /* 0x0000000000067805 */ /* 0x000fe4000001ff00 */
[----:B------:R1:W2:Y:S01]  /*0120*/  LDC.64 R2, c[0x4][R0] ;  /* 0x0100000000027b82 */ /* 0x0002a20000000a00 */
[----:B0-----:R-:W-:Y:S02]  /*0130*/  IMAD.U32 R4, RZ, RZ, UR4 ;  /* 0x00000004ff047e24 */ /* 0x001fe4000f8e00ff */
[----:B-1----:R-:W-:-:S07]  /*0140*/  IMAD.U32 R5, RZ, RZ, UR5 ;  /* 0x00000005ff057e24 */ /* 0x002fce000f8e00ff */
[----:B------:R-:W-:-:S07]  /*0150*/  LEPC R20, `(.L_x_0) ;  /* 0x000000001014794e */ /* 0x000fce0000000000 */
[----:B--2---:R-:W-:Y:S05]  /*0160*/  CALL.ABS.NOINC R2 ;  /* 0x0000000002007343 */ /* 0x004fea0003c00000 */
.L_x_0:
[----:B------:R-:W0:Y:S01]  /*0170*/  LDCU.64 UR4, c[0x0][0x380] ;  /* 0x00007000ff0477ac */ /* 0x000e220008000a00 */
[----:B------:R-:W1:Y:S01]  /*0180*/  LDC.64 R2, c[0x0][0x398] ;  /* 0x0000e600ff027b82 */ /* 0x000e620000000a00 */
[----:B------:R-:W-:Y:S01]  /*0190*/  IMAD.MOV.U32 R9, RZ, RZ, 0x1 ;  /* 0x00000001ff097424 */ /* 0x000fe200078e00ff */
[----:B------:R-:W2:Y:S01]  /*01a0*/  LDCU.64 UR6, c[0x0][0x390] ;  /* 0x00007200ff0677ac */ /* 0x000ea20008000a00 */
[C---:B0-----:R-:W-:Y:S02]  /*01b0*/  IADD3 R4, P0, PT, R18.reuse, UR4, RZ ;  /* 0x0000000412047c10 */ /* 0x041fe4000ff1e0ff */
[----:B--2---:R-:W-:Y:S02]  /*01c0*/  IADD3 R18, P1, PT, R18, UR6, RZ ;  /* 0x0000000612127c10 */ /* 0x004fe4000ff3e0ff */
[C---:B------:R-:W-:Y:S02]  /*01d0*/  IADD3.X R5, PT, PT, R19.reuse, UR5, RZ, P0, !PT ;  /* 0x0000000513057c10 */ /* 0x040fe400087fe4ff */
[----:B------:R-:W-:-:S03]  /*01e0*/  IADD3.X R19, PT, PT, R19, UR7, RZ, P1, !PT ;  /* 0x0000000713137c10 */ /* 0x000fc60008ffe4ff */
[----:B------:R-:W-:Y:S04]  /*01f0*/  STG.E.U8 desc[UR36][R4.64], R9 ;  /* 0x0000000904007986 */ /* 0x000fe8000c101124 */
[----:B------:R-:W-:Y:S04]  /*0200*/  STG.E.U8 desc[UR36][R18.64], R9 ;  /* 0x0000000912007986 */ /* 0x000fe8000c101124 */
[----:B-1----:R-:W-:Y:S04]  /*0210*/  STG.E.U8 desc[UR36][R2.64], R9 ;  /* 0x0000000902007986 */ /* 0x002fe8000c101124 */
[----:B------:R-:W-:Y:S01]  /*0220*/  STG.E.U8 desc[UR36][R16.64], RZ ;  /* 0x000000ff10007986 */ /* 0x000fe2000c101124 */
[----:B------:R-:W-:Y:S05]  /*0230*/  EXIT ;  /* 0x000000000000794d */ /* 0x000fea0003800000 */
.L_x_1:
[----:B------:R-:W-:-:S00]  /*0240*/  BRA `(.L_x_1) ;  /* 0xfffffffc00fc7947 */ /* 0x000fc0000383ffff */
[----:B------:R-:W-:-:S00]  /*0250*/  NOP ;  /* 0x0000000000007918 */ /* 0x000fc00000000000 */
        /* <DEDUP_REMOVED lines=10> */
.L_x_5:


//--------------------- .text._Z6KernelP4NodePiPbS2_S2_S1_i --------------------------
	.section	.text._Z6KernelP4NodePiPbS2_S2_S1_i,"ax",@progbits
	.align	128
        .global         _Z6KernelP4NodePiPbS2_S2_S1_i
        .type           _Z6KernelP4NodePiPbS2_S2_S1_i,@function
        .size           _Z6KernelP4NodePiPbS2_S2_S1_i,(.L_x_6 - _Z6KernelP4NodePiPbS2_S2_S1_i)
        .other          _Z6KernelP4NodePiPbS2_S2_S1_i,@"STO_CUDA_ENTRY STV_DEFAULT"
_Z6KernelP4NodePiPbS2_S2_S1_i:
.text._Z6KernelP4NodePiPbS2_S2_S1_i:
[----:B------:R-:W0:Y:S01]  /*0000*/  LDC R1, c[0x0][0x37c] ;  /* 0x0000df00ff017b82 */ /* 0x000e220000000800 */
[----:B------:R-:W-:Y:S01]  /*0010*/  MOV R0, 0x0 ;  /* 0x0000000000007802 */ /* 0x000fe20000000f00 */
[----:B------:R-:W1:Y:S01]  /*0020*/  LDCU.64 UR4, c[0x4][0x8] ;  /* 0x01000100ff0477ac */ /* 0x000e620008000a00 */
[----:B------:R-:W-:-:S05]  /*0030*/  CS2R R6, SRZ ;  /* 0x0000000000067805 */ /* 0x000fca000001ff00 */
[----:B------:R2:W3:Y:S01]  /*0040*/  LDC.64 R2, c[0x4][R0] ;  /* 0x0100000000027b82 */ /* 0x0004e20000000a00 */
[----:B-1----:R-:W-:Y:S02]  /*0050*/  IMAD.U32 R4, RZ, RZ, UR4 ;  /* 0x00000004ff047e24 */ /* 0x002fe4000f8e00ff */
[----:B--2---:R-:W-:-:S07]  /*0060*/  IMAD.U32 R5, RZ, RZ, UR5 ;  /* 0x00000005ff057e24 */ /* 0x004fce000f8e00ff */
[----:B------:R-:W-:-:S07]  /*0070*/  LEPC R20, `(.L_x_2) ;  /* 0x000000001014794e */ /* 0x000fce0000000000 */
[----:B0--3--:R-:W-:Y:S05]  /*0080*/  CALL.ABS.NOINC R2 ;  /* 0x0000000002007343 */ /* 0x009fea0003c00000 */
.L_x_2:
[----:B------:R-:W0:Y:S01]  /*0090*/  S2R R9, SR_CTAID.X ;  /* 0x0000000000097919 */ /* 0x000e220000002500 */
[----:B------:R-:W1:Y:S01]  /*00a0*/  LDCU UR4, c[0x0][0x3b0] ;  /* 0x00007600ff0477ac */ /* 0x000e620008000800 */
[----:B------:R-:W0:Y:S02]  /*00b0*/  S2R R0, SR_TID.X ;  /* 0x0000000000007919 */ /* 0x000e240000002100 */
[----:B0-----:R-:W-:-:S05]  /*00c0*/  IMAD R9, R9, 0x200, R0 ;  /* 0x0000020009097824 */ /* 0x001fca00078e0200 */
[----:B-1----:R-:W-:-:S13]  /*00d0*/  ISETP.GE.AND P0, PT, R9, UR4, PT ;  /* 0x0000000409007c0c */ /* 0x002fda000bf06270 */
[----:B------:R-:W-:Y:S05]  /*00e0*/  @P0 EXIT ;  /* 0x000000000000094d */ /* 0x000fea0003800000 */
[----:B------:R-:W0:Y:S01]  /*00f0*/  LDCU.64 UR6, c[0x0][0x390] ;  /* 0x00007200ff0677ac */ /* 0x000e220008000a00 */
[----:B------:R-:W1:Y:S01]  /*0100*/  LDCU.64 UR4, c[0x0][0x358] ;  /* 0x00006b00ff0477ac */ /* 0x000e620008000a00 */
[----:B0-----:R-:W-:-:S04]  /*0110*/  IADD3 R4, P0, PT, R9, UR6, RZ ;  /* 0x0000000609047c10 */ /* 0x001fc8000ff1e0ff */
[----:B------:R-:W-:-:S05]  /*0120*/  LEA.HI.X.SX32 R5, R9, UR7, 0x1, P0 ;  /* 0x0000000709057c11 */ /* 0x000fca00080f0eff */
[----:B-1----:R-:W2:Y:S02]  /*0130*/  LDG.E.U8 R0, desc[UR4][R4.64] ;  /* 0x0000000404007981 */ /* 0x002ea4000c1e1100 */
[----:B--2---:R-:W-:-:S13]  /*0140*/  ISETP.NE.AND P0, PT, R0, RZ, PT ;  /* 0x000000ff0000720c */ /* 0x004fda0003f05270 */
[----:B------:R-:W-:Y:S05]  /*0150*/  @!P0 EXIT ;  /* 0x000000000000894d */ /* 0x000fea0003800000 */
[----:B------:R-:W0:Y:S01]  /*0160*/  LDC.64 R2, c[0x0][0x380] ;  /* 0x0000e000ff027b82 */ /* 0x000e220000000a00 */
[----:B------:R1:W-:Y:S01]  /*0170*/  STG.E.U8 desc[UR4][R4.64], RZ ;  /* 0x000000ff04007986 */ /* 0x0003e2000c101104 */
[----:B0-----:R-:W-:-:S05]  /*0180*/  IMAD.WIDE R2, R9, 0x8, R2 ;  /* 0x0000000809027825 */ /* 0x001fca00078e0202 */
[----:B------:R-:W2:Y:S02]  /*0190*/  LDG.E R8, desc[UR4][R2.64+0x4] ;  /* 0x0000040402087981 */ /* 0x000ea4000c1e1900 */
[----:B--2---:R-:W-:-:S13]  /*01a0*/  ISETP.GE.AND P0, PT, R8, 0x1, PT ;  /* 0x000000010800780c */ /* 0x004fda0003f06270 */
[----:B-1----:R-:W-:Y:S05]  /*01b0*/  @!P0 EXIT ;  /* 0x000000000000894d */ /* 0x002fea0003800000 */
[----:B------:R-:W2:Y:S01]  /*01c0*/  LDG.E R0, desc[UR4][R2.64] ;  /* 0x0000000402007981 */ /* 0x000ea2000c1e1900 */
[----:B------:R-:W2:Y:S01]  /*01d0*/  LDC.64 R6, c[0x0][0x388] ;  /* 0x0000e200ff067b82 */ /* 0x000ea20000000a00 */
[----:B------:R-:W-:Y:S01]  /*01e0*/  IMAD.MOV.U32 R14, RZ, RZ, R8 ;  /* 0x000000ffff0e7224 */ /* 0x000fe200078e0008 */
[----:B------:R-:W0:Y:S06]  /*01f0*/  LDCU.64 UR6, c[0x0][0x3a0] ;  /* 0x00007400ff0677ac */ /* 0x000e2c0008000a00 */
[----:B------:R-:W1:Y:S02]  /*0200*/  LDC.64 R4, c[0x0][0x3a8] ;  /* 0x0000ea00ff047b82 */ /* 0x000e640000000a00 */
[----:B-1----:R-:W-:-:S04]  /*0210*/  IMAD.WIDE R4, R9, 0x4, R4 ;  /* 0x0000000409047825 */ /* 0x002fc800078e0204 */
[----:B--2---:R-:W-:-:S04]  /*0220*/  IMAD.WIDE R6, R0, 0x4, R6 ;  /* 0x0000000400067825 */ /* 0x004fc800078e0206 */
[----:B0-----:R-:W-:-:S07]  /*0230*/  IMAD.MOV.U32 R15, RZ, RZ, R0 ;  /* 0x000000ffff0f7224 */ /* 0x001fce00078e0000 */
.L_x_3:
[----:B------:R-:W2:Y:S02]  /*0240*/  LDG.E R17, desc[UR4][R6.64] ;  /* 0x0000000406117981 */ /* 0x000ea4000c1e1900 */
[----:B--2---:R-:W-:Y:S02]  /*0250*/  SHF.R.S32.HI R18, RZ, 0x1f, R17 ;  /* 0x0000001fff127819 */ /* 0x004fe40000011411 */
[----:B------:R-:W-:-:S04]  /*0260*/  IADD3 R12, P0, PT, R17, UR6, RZ ;  /* 0x00000006110c7c10 */ /* 0x000fc8000ff1e0ff */
[----:B------:R-:W-:-:S05]  /*0270*/  IADD3.X R13, PT, PT, R18, UR7, RZ, P0, !PT ;  /* 0x00000007120d7c10 */ /* 0x000fca00087fe4ff */
[----:B------:R-:W2:Y:S02]  /*0280*/  LDG.E.U8 R12, desc[UR4][R12.64] ;  /* 0x000000040c0c7981 */ /* 0x000ea4000c1e1100 */
[----:B--2---:R-:W-:-:S13]  /*0290*/  ISETP.NE.AND P0, PT, R12, RZ, PT ;  /* 0x000000ff0c00720c */ /* 0x004fda0003f05270 */
[----:B------:R-:W2:Y:S01]  /*02a0*/  @!P0 LDG.E R16, desc[UR4][R4.64] ;  /* 0x0000000404108981 */ /* 0x000ea2000c1e1900 */
[----:B------:R-:W0:Y:S01]  /*02b0*/  @!P0 LDC.64 R8, c[0x0][0x398] ;  /* 0x0000e600ff088b82 */ /* 0x000e220000000a00 */
[----:B------:R-:W-:-:S07]  /*02c0*/  IMAD.MOV.U32 R19, RZ, RZ, 0x1 ;  /* 0x00000001ff137424 */ /* 0x000fce00078e00ff */
[----:B------:R-:W1:Y:S01]  /*02d0*/  @!P0 LDC.64 R10, c[0x0][0x3a8] ;  /* 0x0000ea00ff0a8b82 */ /* 0x000e620000000a00 */
[----:B0-----:R-:W-:-:S05]  /*02e0*/  @!P0 IADD3 R8, P1, PT, R17, R8, RZ ;  /* 0x0000000811088210 */ /* 0x001fca0007f3e0ff */
[----:B------:R-:W-:Y:S02]  /*02f0*/  @!P0 IMAD.X R9, R18, 0x1, R9, P1 ;  /* 0x0000000112098824 */ /* 0x000fe400008e0609 */
[----:B-1----:R-:W-:-:S04]  /*0300*/  @!P0 IMAD.WIDE R10, R17, 0x4, R10 ;  /* 0x00000004110a8825 */ /* 0x002fc800078e020a */
[----:B--2---:R-:W-:Y:S01]  /*0310*/  @!P0 VIADD R17, R16, 0x1 ;  /* 0x0000000110118836 */ /* 0x004fe20000000000 */
[----:B------:R-:W-:-:S04]  /*0320*/  @!P0 PRMT R16, R19, 0x7610, R16 ;  /* 0x0000761013108816 */ /* 0x000fc80000000010 */
[----:B------:R0:W-:Y:S04]  /*0330*/  @!P0 STG.E desc[UR4][R10.64], R17 ;  /* 0x000000110a008986 */ /* 0x0001e8000c101904 */
[----:B------:R0:W-:Y:S04]  /*0340*/  @!P0 STG.E.U8 desc[UR4][R8.64], R16 ;  /* 0x0000001008008986 */ /* 0x0001e8000c101104 */
[----:B------:R-:W2:Y:S04]  /*0350*/  @!P0 LDG.E R14, desc[UR4][R2.64+0x4] ;  /* 0x00000404020e8981 */ /* 0x000ea8000c1e1900 */
[----:B------:R-:W2:Y:S01]  /*0360*/  @!P0 LDG.E R15, desc[UR4][R2.64] ;  /* 0x00000004020f8981 */ /* 0x000ea2000c1e1900 */
[----:B------:R-:W-:Y:S01]  /*0370*/  VIADD R0, R0, 0x1 ;  /* 0x0000000100007836 */ /* 0x000fe20000000000 */
[----:B------:R-:W-:-:S05]  /*0380*/  IADD3 R6, P1, PT, R6, 0x4, RZ ;  /* 0x0000000406067810 */ /* 0x000fca0007f3e0ff */
[----:B------:R-:W-:Y:S02]  /*0390*/  IMAD.X R7, RZ, RZ, R7, P1 ;  /* 0x000000ffff077224 */ /* 0x000fe400008e0607 */
[----:B--2---:R-:W-:-:S05]  /*03a0*/  IMAD.IADD R13, R14, 0x1, R15 ;  /* 0x000000010e0d7824 */ /* 0x004fca00078e020f */
[----:B------:R-:W-:-:S13]  /*03b0*/  ISETP.GE.AND P0, PT, R0, R13, PT ;  /* 0x0000000d0000720c */ /* 0x000fda0003f06270 */
[----:B0-----:R-:W-:Y:S05]  /*03c0*/  @!P0 BRA `(.L_x_3) ;  /* 0xfffffffc009c8947 */ /* 0x001fea000383ffff */
[----:B------:R-:W-:Y:S05]  /*03d0*/  EXIT ;  /* 0x000000000000794d */ /* 0x000fea0003800000 */
.L_x_4:
        /* <DEDUP_REMOVED lines=10> */
.L_x_6:


//--------------------- .nv.global.init           --------------------------
	.section	.nv.global.init,"aw",@progbits
.nv.global.init:
	.type		$str1,@object
	.size		$str1,($str - $str1)
$str1:
        /*0000*/ 	.byte	0x0a, 0x6b, 0x65, 0x72, 0x6e, 0x65, 0x6c, 0x32, 0x00
	.type		$str,@object
	.size		$str,(.L_0 - $str)
$str:
        /*0009*/ 	.byte	0x0a, 0x6b, 0x65, 0x72, 0x6e, 0x65, 0x6c, 0x20, 0x6b, 0x69, 0x72, 0x00
.L_0:


//--------------------- .nv.shared.reserved.0     --------------------------
	.section	.nv.shared.reserved.0,"aw",@nobits
	.weak		__nv_reservedSMEM_offset_0_alias
	.size		__nv_reservedSMEM_offset_0_alias, 0, 64
	.other		__nv_reservedSMEM_offset_0_alias,@"STO_CUDA_RESERVED_SHARED STV_DEFAULT"
__nv_reservedSMEM_offset_0_alias:
	.zero		0
	.zero		64


//--------------------- .nv.constant0._Z7Kernel2PbS_S_S_i --------------------------
	.section	.nv.constant0._Z7Kernel2PbS_S_S_i,"a",@progbits
	.sectionflags	@""
	.align	4
.nv.constant0._Z7Kernel2PbS_S_S_i:
	.zero		932


//--------------------- .nv.constant0._Z6KernelP4NodePiPbS2_S2_S1_i --------------------------
	.section	.nv.constant0._Z6KernelP4NodePiPbS2_S2_S1_i,"a",@progbits
	.sectionflags	@""
	.align	4
.nv.constant0._Z6KernelP4NodePiPbS2_S2_S1_i:
	.zero		948


//--------------------- SYMBOLS --------------------------

	.type		.nv.reservedSmem.offset0,@object
	.size		.nv.reservedSmem.offset0,0x4
	.type		vprintf,@function
